.version 7.0
.target sm_80 // needed for wmma instruction
.address_size 64

// Directly use wmma.load to load blocks from memory, save each block in contiguous
// shared memory, and then load blocks back when needed.

.visible .entry wmmaMatmulV7 (
    .param .u64 ptrA,
    .param .u64 ptrB,
    .param .u64 ptrOut,
    .param .u32 numBlocks
) {
    .reg .pred %p0;

    // Attributes of the thread/CTA.
    .reg .u32 %tidX;
    .reg .u32 %tidY;
    .reg .u64 %ctaX;
    .reg .u64 %ctaY;

    // Arguments
    .reg .u64 %ptrA;
    .reg .u64 %ptrB;
    .reg .u64 %ptrOut;
    .reg .u32 %numBlocks;

    // Cache for block operands.
    .shared .align 4 .f32 sharedA[4096];
    .shared .align 4 .f32 sharedB[4096];

    ld.param.u64 %ptrA, [ptrA];
    ld.param.u64 %ptrB, [ptrB];
    ld.param.u64 %ptrOut, [ptrOut];
    ld.param.u32 %numBlocks, [numBlocks];

    mov.u32 %tidX, %tid.x; // index in warp (0-32)
    mov.u32 %tidY, %tid.y; // warp index in block (0-16)
    cvt.u64.u32 %ctaX, %ctaid.x; // column of output
    cvt.u64.u32 %ctaY, %ctaid.y; // row of output

    // Accumulation registers are stored as 8 floats per thread.
    .reg .f32 %out<8>;
    mov.f32 %out0, 0.0;
    mov.f32 %out1, 0.0;
    mov.f32 %out2, 0.0;
    mov.f32 %out3, 0.0;
    mov.f32 %out4, 0.0;
    mov.f32 %out5, 0.0;
    mov.f32 %out6, 0.0;
    mov.f32 %out7, 0.0;

    // The row-wise stride of the matrices, measured in tf32's.
    .reg .u64 %stride;
    {
        .reg .u64 %tmp;
        cvt.u64.u32 %tmp, %numBlocks;
        shl.b64 %stride, %tmp, 6;
    }
    .reg .u32 %stride32;
    cvt.u32.u64 %stride32, %stride;

    // Stride of 64 rows.
    .reg .u64 %loadBStride;
    shl.b64 %loadBStride, %stride, 8; // 64 rows * (4 bytes/float)

    // We will use pointerInA to point to a warp-specific part of ptrA.
    // Our block in A is made up of 4 rows and 8 columns.
    // Each warp will load two columns from a given row.
    // So warp 0 will load the first 16x16 block, then warp 1 will load
    // the next 16x16 block, in row-major order.
    // Each block is stored as 32*4 floats (first fragment first, then second
    // fragment, etc.). And then the second block (next 8 columns) follows.
    // We set storePointerInSharedA to the thread-specific location where the
    // first loaded fragment is to be stored.
    // We set loadPointerInSharedA to the first entry in this warp's specific
    // row of A.
    .reg .u64 %pointerInA;
    .reg .u32 %storePointerInSharedA;
    .reg .u32 %loadPointerInSharedA;
    {
        .reg .u64 %tmp<2>;
        .reg .u32 %stmp0;

        cvt.u64.u32 %tmp0, %tidY;
        shr.b64 %tmp1, %tmp0, 2; // tidY // 4
        and.b64 %tmp0, %tmp0, 3; // tidY % 4
        shl.b64 %pointerInA, %ctaY, 2; // 4 16x16 blocks per outer row
        add.u64 %tmp1, %tmp1, %pointerInA;
        mul.lo.u64 %pointerInA, %tmp1, %stride;
        add.u64 %pointerInA, %tmp0, %pointerInA;
        shl.b64 %pointerInA, %pointerInA, 6; // *= (16 floats) * (4 bytes/float)
        add.u64 %pointerInA, %pointerInA, %ptrA; // &ptrA[16*((tidY % 4) + stride*(tidY // 4 + 4*ctaY))]

        // We load from a row of A, given by tidY // 4.
        shr.b32 %stmp0, %tidY, 2; // tidY // 4
        shl.b32 %stmp0, %stmp0, 12; // *= (16*16 floats) * (4 bytes/float) * (4 columns)
        mov.u32 %loadPointerInSharedA, sharedA;
        add.u32 %loadPointerInSharedA, %loadPointerInSharedA, %stmp0;

        // We will store a 16x16 block somewhere in shared memory.
        // The offset will be tidY*(16*16 floats * 4 bytes/float)
        shl.b32 %stmp0, %tidY, 10; // 16*16*4
        mov.u32 %storePointerInSharedA, sharedA;
        add.u32 %storePointerInSharedA, %storePointerInSharedA, %stmp0;

        // Offset in shared memory by tidX * (4 bytes/float).
        shl.b32 %stmp0, %tidX, 2;
        add.u32 %loadPointerInSharedA, %loadPointerInSharedA, %stmp0;
        add.u32 %storePointerInSharedA, %storePointerInSharedA, %stmp0;
    }

    // We can load one 8x16 chunk of B at a time, so we need to load
    // four columns and 8 rows.
    // We will make each warp responsible for loading a 8x32 block.
    // We store this memory in a block-transpose order, so the first
    // 16x8 block is pointed to by storePointerInSharedB, and the second
    // is offset by 64*16 floats.
    // loadPointerInSharedB will point to the first block in the column
    // that this thread is responsible for loading.
    .reg .u64 %pointerInB;
    .reg .u32 %storePointerInSharedB;
    .reg .u32 %loadPointerInSharedB;
    {
        .reg .u32 %stmp<2>;
        .reg .u64 %tmp<2>;

        shl.b64 %tmp0, %ctaX, 8; // 4 bytes per float * 64 columns
        add.u64 %pointerInB, %ptrB, %tmp0;
        // Warp column offset is given by (tidY % 2) * (32 floats) * (4 bytes/float)
        cvt.u64.u32 %tmp1, %tidY;
        and.b64 %tmp0, %tmp1, 1;
        shl.b64 %tmp0, %tmp0, 7; // *= 128
        add.u64 %pointerInB, %pointerInB, %tmp0; // pointerInB += (tidY % 2) * (32 floats) * (4 bytes/float)
        // Warp row offset is given by (tidY // 2) * (8 rows) * (stride floats/row) * (4 bytes/float)
        shr.b64 %tmp0, %tmp1, 1;
        mul.lo.u64 %tmp0, %tmp0, %stride; // *= stride floats/row
        shl.b64 %tmp0, %tmp0, 5; // *= (8 rows) * (4 bytes/float)
        add.u64 %pointerInB, %pointerInB, %tmp0; // pointerInB += (tidY // 2) stride * (8 rows) * (4 bytes/float)

        // Our column in the destination is given by tidY % 2
        // Our row is given by tidY // 2
        // The offset of the warp, since we use column-major order, is
        //     (column*16 + row) * (16*8 floats * (4 bytes/float))
        // Note that the warp writes two columns, this is just the first.
        // The second column will be offset by (64 * 16 floats * (4 bytes/float)) = 4096 bytes.
        // Hence why column is multiplied by 16 instead of 8, when there are only 8 rows.
        and.b32 %stmp0, %tidY, 1; // column
        shr.b32 %stmp1, %tidY, 1; // row
        shl.b32 %stmp0, %stmp0, 4; // column * 16
        add.u32 %stmp0, %stmp0, %stmp1; // stmp0 = column*8 + row
        shl.b32 %stmp0, %stmp0, 9; // *= (16*8 floats) * (4 bytes/float)
        mov.u32 %storePointerInSharedB, sharedB;
        add.u32 %storePointerInSharedB, %storePointerInSharedB, %stmp0;

        // When we load a value, we only look at the column we are working
        // on, which is given by tidY % 4.
        // Each column contains (64 * 16 floats) * (4 bytes/float)
        and.b32 %stmp0, %tidY, 3;
        shl.b32 %stmp0, %stmp0, 12; // (64 * 16 floats) * (4 bytes/float) = 4096
        mov.u32 %loadPointerInSharedB, sharedB;
        add.u32 %loadPointerInSharedB, %loadPointerInSharedB, %stmp0;

        // Offset in shared memory by tidX * (4 bytes/float).
        shl.b32 %stmp0, %tidX, 2;
        add.u32 %loadPointerInSharedB, %loadPointerInSharedB, %stmp0;
        add.u32 %storePointerInSharedB, %storePointerInSharedB, %stmp0;
    }

    .reg .u32 %remainingIters;
    mov.u32 %remainingIters, %numBlocks;

outer_loop:
    setp.gt.u32 %p0, %remainingIters, 0;
    @!%p0 bra outer_loop_end;
    sub.u32 %remainingIters, %remainingIters, 1;

    // Load matrix A into shared memory.

    {
        .reg .b32 %ftmp<4>;

        // Load first 16x8 chunk.
        wmma.load.a.sync.aligned.row.m16n16k8.global.tf32 {%ftmp0, %ftmp1, %ftmp2, %ftmp3}, [%pointerInA], %stride32;
        st.shared.b32 [%storePointerInSharedA], %ftmp0;
        st.shared.b32 [%storePointerInSharedA+128], %ftmp1;
        st.shared.b32 [%storePointerInSharedA+256], %ftmp2;
        st.shared.b32 [%storePointerInSharedA+384], %ftmp3;

        // Load second 16x8 chunk.
        // Results are stored offset by 16*8*4 bytes.
        wmma.load.a.sync.aligned.row.m16n16k8.global.tf32 {%ftmp0, %ftmp1, %ftmp2, %ftmp3}, [%pointerInA+32], %stride32;
        st.shared.b32 [%storePointerInSharedA+512], %ftmp0;
        st.shared.b32 [%storePointerInSharedA+640], %ftmp1;
        st.shared.b32 [%storePointerInSharedA+768], %ftmp2;
        st.shared.b32 [%storePointerInSharedA+896], %ftmp3;

        // Offset our pointer by 64 floats = 256 bytes.
        add.u64 %pointerInA, %pointerInA, 256;
    }

    // Load matrix B into shared memory.
    {
        .reg .b32 %ftmp<4>;

        // Load first 8x16 chunk.
        wmma.load.b.sync.aligned.row.m16n16k8.global.tf32 {%ftmp0, %ftmp1, %ftmp2, %ftmp3}, [%pointerInB], %stride32;
        st.shared.f32 [%storePointerInSharedB], %ftmp0;
        st.shared.f32 [%storePointerInSharedB+128], %ftmp1;
        st.shared.f32 [%storePointerInSharedB+256], %ftmp2;
        st.shared.f32 [%storePointerInSharedB+384], %ftmp3;

        // Load second 8x16 chunk.
        // This is offset by a 64x16 column of floats, so 64*16*4=4096 bytes.
        // Results are stored offset by 16*8*4 bytes.
        wmma.load.b.sync.aligned.row.m16n16k8.global.tf32 {%ftmp0, %ftmp1, %ftmp2, %ftmp3}, [%pointerInB+64], %stride32;
        st.shared.f32 [%storePointerInSharedB+4096], %ftmp0;
        st.shared.f32 [%storePointerInSharedB+4224], %ftmp1;
        st.shared.f32 [%storePointerInSharedB+4352], %ftmp2;
        st.shared.f32 [%storePointerInSharedB+4480], %ftmp3;

        // Offset our pointer by 64 rows.
        add.u64 %pointerInB, %pointerInB, %loadBStride;
    }

    bar.sync 0;

    {
        .reg .b32 %a<4>;
        .reg .b32 %b<4>;

        // Generated by this Python code:
        //
        // for offset in range(8):
        //    print(f"// Offset by {offset} block(s) of size 8x16 or 16x8")
        //    offset0 = offset * 512
        //    offset1 = offset * 512 + 128
        //    offset2 = offset * 512 + 128 * 2
        //    offset3 = offset * 512 + 128 * 3
        //    for i in range(4):
        //        print(f"ld.shared.f32 %a{i}, [%loadPointerInSharedA+{offset*512+128*i}]")
        //        print(f"ld.shared.f32 %b{i}, [%loadPointerInSharedB+{offset*512+128*i}]")
        //    print(
        //        "wmma.mma.sync.aligned.row.row.m16n16k8.f32.tf32.tf32.f32 {%out0, %out1, %out2, %out3, %out4, %out5, %out6, %out7}, {%a0, %a1, %a2, %a3}, {%b0, %b1, %b2, %b3}, {%out0, %out1, %out2, %out3, %out4, %out5, %out6, %out7};"
        //    )
        //    print("")

        // Offset by 0 block(s) of size 8x16 or 16x8
        ld.shared.b32 %a0, [%loadPointerInSharedA+0];
        ld.shared.b32 %b0, [%loadPointerInSharedB+0];
        ld.shared.b32 %a1, [%loadPointerInSharedA+128];
        ld.shared.b32 %b1, [%loadPointerInSharedB+128];
        ld.shared.b32 %a2, [%loadPointerInSharedA+256];
        ld.shared.b32 %b2, [%loadPointerInSharedB+256];
        ld.shared.b32 %a3, [%loadPointerInSharedA+384];
        ld.shared.b32 %b3, [%loadPointerInSharedB+384];
        wmma.mma.sync.aligned.row.row.m16n16k8.f32.tf32.tf32.f32 {%out0, %out1, %out2, %out3, %out4, %out5, %out6, %out7}, {%a0, %a1, %a2, %a3}, {%b0, %b1, %b2, %b3}, {%out0, %out1, %out2, %out3, %out4, %out5, %out6, %out7};

        // Offset by 1 block(s) of size 8x16 or 16x8
        ld.shared.b32 %a0, [%loadPointerInSharedA+512];
        ld.shared.b32 %b0, [%loadPointerInSharedB+512];
        ld.shared.b32 %a1, [%loadPointerInSharedA+640];
        ld.shared.b32 %b1, [%loadPointerInSharedB+640];
        ld.shared.b32 %a2, [%loadPointerInSharedA+768];
        ld.shared.b32 %b2, [%loadPointerInSharedB+768];
        ld.shared.b32 %a3, [%loadPointerInSharedA+896];
        ld.shared.b32 %b3, [%loadPointerInSharedB+896];
        wmma.mma.sync.aligned.row.row.m16n16k8.f32.tf32.tf32.f32 {%out0, %out1, %out2, %out3, %out4, %out5, %out6, %out7}, {%a0, %a1, %a2, %a3}, {%b0, %b1, %b2, %b3}, {%out0, %out1, %out2, %out3, %out4, %out5, %out6, %out7};

        // Offset by 2 block(s) of size 8x16 or 16x8
        ld.shared.b32 %a0, [%loadPointerInSharedA+1024];
        ld.shared.b32 %b0, [%loadPointerInSharedB+1024];
        ld.shared.b32 %a1, [%loadPointerInSharedA+1152];
        ld.shared.b32 %b1, [%loadPointerInSharedB+1152];
        ld.shared.b32 %a2, [%loadPointerInSharedA+1280];
        ld.shared.b32 %b2, [%loadPointerInSharedB+1280];
        ld.shared.b32 %a3, [%loadPointerInSharedA+1408];
        ld.shared.b32 %b3, [%loadPointerInSharedB+1408];
        wmma.mma.sync.aligned.row.row.m16n16k8.f32.tf32.tf32.f32 {%out0, %out1, %out2, %out3, %out4, %out5, %out6, %out7}, {%a0, %a1, %a2, %a3}, {%b0, %b1, %b2, %b3}, {%out0, %out1, %out2, %out3, %out4, %out5, %out6, %out7};

        // Offset by 3 block(s) of size 8x16 or 16x8
        ld.shared.b32 %a0, [%loadPointerInSharedA+1536];
        ld.shared.b32 %b0, [%loadPointerInSharedB+1536];
        ld.shared.b32 %a1, [%loadPointerInSharedA+1664];
        ld.shared.b32 %b1, [%loadPointerInSharedB+1664];
        ld.shared.b32 %a2, [%loadPointerInSharedA+1792];
        ld.shared.b32 %b2, [%loadPointerInSharedB+1792];
        ld.shared.b32 %a3, [%loadPointerInSharedA+1920];
        ld.shared.b32 %b3, [%loadPointerInSharedB+1920];
        wmma.mma.sync.aligned.row.row.m16n16k8.f32.tf32.tf32.f32 {%out0, %out1, %out2, %out3, %out4, %out5, %out6, %out7}, {%a0, %a1, %a2, %a3}, {%b0, %b1, %b2, %b3}, {%out0, %out1, %out2, %out3, %out4, %out5, %out6, %out7};

        // Offset by 4 block(s) of size 8x16 or 16x8
        ld.shared.b32 %a0, [%loadPointerInSharedA+2048];
        ld.shared.b32 %b0, [%loadPointerInSharedB+2048];
        ld.shared.b32 %a1, [%loadPointerInSharedA+2176];
        ld.shared.b32 %b1, [%loadPointerInSharedB+2176];
        ld.shared.b32 %a2, [%loadPointerInSharedA+2304];
        ld.shared.b32 %b2, [%loadPointerInSharedB+2304];
        ld.shared.b32 %a3, [%loadPointerInSharedA+2432];
        ld.shared.b32 %b3, [%loadPointerInSharedB+2432];
        wmma.mma.sync.aligned.row.row.m16n16k8.f32.tf32.tf32.f32 {%out0, %out1, %out2, %out3, %out4, %out5, %out6, %out7}, {%a0, %a1, %a2, %a3}, {%b0, %b1, %b2, %b3}, {%out0, %out1, %out2, %out3, %out4, %out5, %out6, %out7};

        // Offset by 5 block(s) of size 8x16 or 16x8
        ld.shared.b32 %a0, [%loadPointerInSharedA+2560];
        ld.shared.b32 %b0, [%loadPointerInSharedB+2560];
        ld.shared.b32 %a1, [%loadPointerInSharedA+2688];
        ld.shared.b32 %b1, [%loadPointerInSharedB+2688];
        ld.shared.b32 %a2, [%loadPointerInSharedA+2816];
        ld.shared.b32 %b2, [%loadPointerInSharedB+2816];
        ld.shared.b32 %a3, [%loadPointerInSharedA+2944];
        ld.shared.b32 %b3, [%loadPointerInSharedB+2944];
        wmma.mma.sync.aligned.row.row.m16n16k8.f32.tf32.tf32.f32 {%out0, %out1, %out2, %out3, %out4, %out5, %out6, %out7}, {%a0, %a1, %a2, %a3}, {%b0, %b1, %b2, %b3}, {%out0, %out1, %out2, %out3, %out4, %out5, %out6, %out7};

        // Offset by 6 block(s) of size 8x16 or 16x8
        ld.shared.b32 %a0, [%loadPointerInSharedA+3072];
        ld.shared.b32 %b0, [%loadPointerInSharedB+3072];
        ld.shared.b32 %a1, [%loadPointerInSharedA+3200];
        ld.shared.b32 %b1, [%loadPointerInSharedB+3200];
        ld.shared.b32 %a2, [%loadPointerInSharedA+3328];
        ld.shared.b32 %b2, [%loadPointerInSharedB+3328];
        ld.shared.b32 %a3, [%loadPointerInSharedA+3456];
        ld.shared.b32 %b3, [%loadPointerInSharedB+3456];
        wmma.mma.sync.aligned.row.row.m16n16k8.f32.tf32.tf32.f32 {%out0, %out1, %out2, %out3, %out4, %out5, %out6, %out7}, {%a0, %a1, %a2, %a3}, {%b0, %b1, %b2, %b3}, {%out0, %out1, %out2, %out3, %out4, %out5, %out6, %out7};

        // Offset by 7 block(s) of size 8x16 or 16x8
        ld.shared.b32 %a0, [%loadPointerInSharedA+3584];
        ld.shared.b32 %b0, [%loadPointerInSharedB+3584];
        ld.shared.b32 %a1, [%loadPointerInSharedA+3712];
        ld.shared.b32 %b1, [%loadPointerInSharedB+3712];
        ld.shared.b32 %a2, [%loadPointerInSharedA+3840];
        ld.shared.b32 %b2, [%loadPointerInSharedB+3840];
        ld.shared.b32 %a3, [%loadPointerInSharedA+3968];
        ld.shared.b32 %b3, [%loadPointerInSharedB+3968];
        wmma.mma.sync.aligned.row.row.m16n16k8.f32.tf32.tf32.f32 {%out0, %out1, %out2, %out3, %out4, %out5, %out6, %out7}, {%a0, %a1, %a2, %a3}, {%b0, %b1, %b2, %b3}, {%out0, %out1, %out2, %out3, %out4, %out5, %out6, %out7};
    }

    bar.sync 0;

    bra outer_loop;
outer_loop_end:

    {
        .reg .u64 %outColumn;
        .reg .u64 %outOffset;
        .reg .u64 %tmp;

        shl.b64 %outColumn, %ctaX, 8; // 64 floats * 4 bytes
        cvt.u64.u32 %tmp, %tidY;
        and.b64 %tmp, %tmp, 3; // Offset for output column
        shl.b64 %tmp, %tmp, 6; // 16 floats * 4 bytes
        add.u64 %outColumn, %outColumn, %tmp;

        shl.b64 %outOffset, %stride, 8; // turn into a row offset (4 bytes), times 64 rows
        mul.lo.u64 %outOffset, %outOffset, %ctaY;

        // Offset for row
        cvt.u64.u32 %tmp, %tidY;
        and.b64 %tmp, %tmp, 12; // Row offset times 4
        mul.lo.u64 %tmp, %tmp, %stride;
        shl.b64 %tmp, %tmp, 4; // for second row: 16 * stride * 4 bytes / (4 for the offset of tidY row)
        add.u64 %outOffset, %outOffset, %tmp;

        add.u64 %outOffset, %outOffset, %outColumn;
        add.u64 %ptrOut, %ptrOut, %outOffset;

        // Copy to %ptrOut.
        .reg .u32 %stride32;
        cvt.u32.u64 %stride32, %stride;
        wmma.store.d.sync.aligned.m16n16k16.global.row.f32 [%ptrOut], {%out0, %out1, %out2, %out3, %out4, %out5, %out6, %out7}, %stride32;
    }

    ret;
}

// ===== COMPILED SASS (sm_100) =====

	.target	sm_100

	.elftype	@"ET_EXEC"


//--------------------- .note.nv.tkinfo           --------------------------
	.section	.note.nv.tkinfo,"",@"SHT_NOTE"
	.sectionflags	@"SHF_NOTE_NV_TKINFO"
	.tkinfo
        /*0018*/ 	.word	0x00000002
        /*0030*/ 	.string	""
        /*0030*/ 	.string	"ptxas"
        /*0030*/ 	.string	"Cuda compilation tools, release 13.0, V13.0.88"
        /*0030*/ 	.string	"Build cuda_13.0.r13.0/compiler.36424714_0"
        /*0030*/ 	.string	"-arch sm_100 "



//--------------------- .note.nv.cuinfo           --------------------------
	.section	.note.nv.cuinfo,"",@"SHT_NOTE"
	.sectionflags	@"SHF_NOTE_NV_CUINFO"
        /*0018*/ 	.short	0x0002
        /*001a*/ 	.short	0x0050
        /*001c*/ 	.short	0x0082
	.zero		2


//--------------------- .nv.info                  --------------------------
	.section	.nv.info,"",@"SHT_CUDA_INFO"
	.align	4


	//----- nvinfo : EIATTR_REGCOUNT
	.align		4
        /*0000*/ 	.byte	0x04, 0x2f
        /*0002*/ 	.short	(.L_1 - .L_0)
	.align		4
.L_0:
        /*0004*/ 	.word	index@(wmmaMatmulV7)
        /*0008*/ 	.word	0x00000028


	//----- nvinfo : EIATTR_FRAME_SIZE
	.align		4
.L_1:
        /*000c*/ 	.byte	0x04, 0x11
        /*000e*/ 	.short	(.L_3 - .L_2)
	.align		4
.L_2:
        /*0010*/ 	.word	index@(wmmaMatmulV7)
        /*0014*/ 	.word	0x00000000


	//----- nvinfo : EIATTR_MIN_STACK_SIZE
	.align		4
.L_3:
        /*0018*/ 	.byte	0x04, 0x12
        /*001a*/ 	.short	(.L_5 - .L_4)
	.align		4
.L_4:
        /*001c*/ 	.word	index@(wmmaMatmulV7)
        /*0020*/ 	.word	0x00000000
.L_5:


//--------------------- .nv.compat                --------------------------
	.section	.nv.compat,"",@"SHT_CUDA_COMPAT_INFO"
	.align	4
        /*0000*/ 	.byte	0x02, 0x09, 0x00, 0x00, 0x02, 0x02, 0x01, 0x00, 0x02, 0x05, 0x05, 0x00, 0x03, 0x07, 0x01, 0x01
        /*0010*/ 	.byte	0x02, 0x03, 0x00, 0x00, 0x02, 0x06, 0x01, 0x00, 0x04, 0x0b, 0x08, 0x00, 0x09, 0x00, 0x00, 0x00
        /*0020*/ 	.byte	0x00, 0x00, 0x00, 0x00


//--------------------- .nv.info.wmmaMatmulV7     --------------------------
	.section	.nv.info.wmmaMatmulV7,"",@"SHT_CUDA_INFO"
	.sectionflags	@""
	.align	4


	//----- nvinfo : EIATTR_CUDA_API_VERSION
	.align		4
        /*0000*/ 	.byte	0x04, 0x37
        /*0002*/ 	.short	(.L_7 - .L_6)
.L_6:
        /*0004*/ 	.word	0x00000082


	//----- nvinfo : EIATTR_KPARAM_INFO
	.align		4
.L_7:
        /*0008*/ 	.byte	0x04, 0x17
        /*000a*/ 	.short	(.L_9 - .L_8)
.L_8:
        /*000c*/ 	.word	0x00000000
        /*0010*/ 	.short	0x0003
        /*0012*/ 	.short	0x0018
        /*0014*/ 	.byte	0x00, 0xf0, 0x11, 0x00


	//----- nvinfo : EIATTR_KPARAM_INFO
	.align		4
.L_9:
        /*0018*/ 	.byte	0x04, 0x17
        /*001a*/ 	.short	(.L_11 - .L_10)
.L_10:
        /*001c*/ 	.word	0x00000000
        /*0020*/ 	.short	0x0002
        /*0022*/ 	.short	0x0010
        /*0024*/ 	.byte	0x00, 0xf0, 0x21, 0x00


	//----- nvinfo : EIATTR_KPARAM_INFO
	.align		4
.L_11:
        /*0028*/ 	.byte	0x04, 0x17
        /*002a*/ 	.short	(.L_13 - .L_12)
.L_12:
        /*002c*/ 	.word	0x00000000
        /*0030*/ 	.short	0x0001
        /*0032*/ 	.short	0x0008
        /*0034*/ 	.byte	0x00, 0xf0, 0x21, 0x00


	//----- nvinfo : EIATTR_KPARAM_INFO
	.align		4
.L_13:
        /*0038*/ 	.byte	0x04, 0x17
        /*003a*/ 	.short	(.L_15 - .L_14)
.L_14:
        /*003c*/ 	.word	0x00000000
        /*0040*/ 	.short	0x0000
        /*0042*/ 	.short	0x0000
        /*0044*/ 	.byte	0x00, 0xf0, 0x21, 0x00


	//----- nvinfo : EIATTR_SPARSE_MMA_MASK
	.align		4
.L_15:
        /*0048*/ 	.byte	0x03, 0x50
        /*004a*/ 	.short	0x0000


	//----- nvinfo : EIATTR_WMMA_USED
	.align		4
        /*004c*/ 	.byte	0x01, 0x2b
	.zero		2


	//----- nvinfo : EIATTR_MAXREG_COUNT
	.align		4
        /*0050*/ 	.byte	0x03, 0x1b
        /*0052*/ 	.short	0x00ff


	//----- nvinfo : EIATTR_NUM_BARRIERS
	.align		4
        /*0054*/ 	.byte	0x02, 0x4c
        /*0056*/ 	.byte	0x01
	.zero		1


	//----- nvinfo : EIATTR_MERCURY_ISA_VERSION
	.align		4
        /*0058*/ 	.byte	0x03, 0x5f
        /*005a*/ 	.short	0x0101


	//----- nvinfo : EIATTR_VRC_CTA_INIT_COUNT
	.align		4
        /*005c*/ 	.byte	0x02, 0x4a
	.zero		1
	.zero		1


	//----- nvinfo : EIATTR_EXIT_INSTR_OFFSETS
	.align		4
        /*0060*/ 	.byte	0x04, 0x1c
        /*0062*/ 	.short	(.L_17 - .L_16)


	//   ....[0]....
.L_16:
        /*0064*/ 	.word	0x000010c0


	//----- nvinfo : EIATTR_CBANK_PARAM_SIZE
	.align		4
.L_17:
        /*0068*/ 	.byte	0x03, 0x19
        /*006a*/ 	.short	0x001c


	//----- nvinfo : EIATTR_PARAM_CBANK
	.align		4
        /*006c*/ 	.byte	0x04, 0x0a
        /*006e*/ 	.short	(.L_19 - .L_18)
	.align		4
.L_18:
        /*0070*/ 	.word	index@(.nv.constant0.wmmaMatmulV7)
        /*0074*/ 	.short	0x0380
        /*0076*/ 	.short	0x001c


	//----- nvinfo : EIATTR_SW_WAR
	.align		4
.L_19:
        /*0078*/ 	.byte	0x04, 0x36
        /*007a*/ 	.short	(.L_21 - .L_20)
.L_20:
        /*007c*/ 	.word	0x00000008
.L_21:


//--------------------- .nv.callgraph             --------------------------
	.section	.nv.callgraph,"",@"SHT_CUDA_CALLGRAPH"
	.align	4
	.sectionentsize	8
	.align		4
        /*0000*/ 	.word	0x00000000
	.align		4
        /*0004*/ 	.word	0xffffffff
	.align		4
        /*0008*/ 	.word	0x00000000
	.align		4
        /*000c*/ 	.word	0xfffffffe
	.align		4
        /*0010*/ 	.word	0x00000000
	.align		4
        /*0014*/ 	.word	0xfffffffd
	.align		4
        /*0018*/ 	.word	0x00000000
	.align		4
        /*001c*/ 	.word	0xfffffffc


//--------------------- .text.wmmaMatmulV7        --------------------------
	.section	.text.wmmaMatmulV7,"ax",@progbits
	.align	128
        .global         wmmaMatmulV7
        .type           wmmaMatmulV7,@function
        .size           wmmaMatmulV7,(.L_x_3 - wmmaMatmulV7)
        .other          wmmaMatmulV7,@"STO_CUDA_ENTRY STV_DEFAULT"
wmmaMatmulV7:
.text.wmmaMatmulV7:
[----:B------:R-:W-:Y:S01]  /*0000*/  LDC R1, c[0x0][0x37c] ;  /* 0x0000df00ff017b82 */ /* 0x000fe20000000800 */
[----:B------:R-:W0:Y:S01]  /*0010*/  S2R R12, SR_TID.Y ;  /* 0x00000000000c7919 */ /* 0x000e220000002200 */
[----:B------:R-:W1:Y:S06]  /*0020*/  LDCU UR11, c[0x0][0x398] ;  /* 0x00007300ff0b77ac */ /* 0x000e6c0008000800 */
[----:B------:R-:W2:Y:S01]  /*0030*/  LDC.64 R14, c[0x0][0x388] ;  /* 0x0000e200ff0e7b82 */ /* 0x000ea20000000a00 */
[----:B------:R-:W-:Y:S01]  /*0040*/  IMAD.MOV.U32 R11, RZ, RZ, RZ ;  /* 0x000000ffff0b7224 */ /* 0x000fe200078e00ff */
[----:B------:R-:W3:Y:S01]  /*0050*/  S2R R0, SR_CTAID.Y ;  /* 0x0000000000007919 */ /* 0x000ee20000002600 */
[----:B------:R-:W-:Y:S01]  /*0060*/  UMOV UR4, 0x400 ;  /* 0x0000040000047882 */ /* 0x000fe20000000000 */
[----:B------:R-:W4:Y:S01]  /*0070*/  LDCU.64 UR8, c[0x0][0x358] ;  /* 0x00006b00ff0877ac */ /* 0x000f220008000a00 */
[----:B------:R-:W2:Y:S03]  /*0080*/  S2R R2, SR_CTAID.X ;  /* 0x0000000000027919 */ /* 0x000ea60000002500 */
[----:B------:R-:W5:Y:S01]  /*0090*/  S2UR UR5, SR_CgaCtaId ;  /* 0x00000000000579c3 */ /* 0x000f620000008800 */
[----:B------:R-:W4:Y:S07]  /*00a0*/  S2R R23, SR_TID.X ;  /* 0x0000000000177919 */ /* 0x000f2e0000002100 */
[----:B------:R-:W4:Y:S01]  /*00b0*/  LDC.64 R6, c[0x0][0x380] ;  /* 0x0000e000ff067b82 */ /* 0x000f220000000a00 */
[----:B-1----:R-:W-:-:S02]  /*00c0*/  USHF.L.U32 UR10, UR11, 0x6, URZ ;  /* 0x000000060b0a7899 */ /* 0x002fc400080006ff */
[----:B------:R-:W-:Y:S02]  /*00d0*/  USHF.R.U32.HI UR6, URZ, 0x1a, UR11 ;  /* 0x0000001aff067899 */ /* 0x000fe4000801160b */
[----:B------:R-:W-:Y:S01]  /*00e0*/  UISETP.GT.U32.AND UP0, UPT, UR11, URZ, UPT ;  /* 0x000000ff0b00728c */ /* 0x000fe2000bf04070 */
[C---:B0-----:R-:W-:Y:S02]  /*00f0*/  SHF.R.U64 R3, R12.reuse, 0x2, RZ ;  /* 0x000000020c037819 */ /* 0x041fe400000012ff */
[----:B------:R-:W-:Y:S01]  /*0100*/  LOP3.LUT R10, R12, 0x3, RZ, 0xc0, !PT ;  /* 0x000000030c0a7812 */ /* 0x000fe200078ec0ff */
[----:B-----5:R-:W-:Y:S01]  /*0110*/  ULEA UR7, UR5, UR4, 0x18 ;  /* 0x0000000405077291 */ /* 0x020fe2000f8ec0ff */
[----:B---3--:R-:W-:Y:S01]  /*0120*/  LEA R3, P0, R0, R3, 0x2 ;  /* 0x0000000300037211 */ /* 0x008fe200078010ff */
[----:B------:R-:W-:Y:S01]  /*0130*/  UIADD3 UR4, UPT, UPT, UR4, 0x4000, URZ ;  /* 0x0000400004047890 */ /* 0x000fe2000fffe0ff */
[----:B------:R-:W-:Y:S02]  /*0140*/  SHF.R.U64 R19, R12, 0x1, RZ ;  /* 0x000000010c137819 */ /* 0x000fe400000012ff */
[----:B------:R-:W-:Y:S01]  /*0150*/  LEA.HI.X R4, R0, RZ, RZ, 0x2, P0 ;  /* 0x000000ff00047211 */ /* 0x000fe200000f14ff */
[----:B------:R-:W-:Y:S01]  /*0160*/  ULEA UR4, UR5, UR4, 0x18 ;  /* 0x0000000405047291 */ /* 0x000fe2000f8ec0ff */
[----:B--2---:R-:W-:-:S03]  /*0170*/  LEA R14, P0, R2, R14, 0x8 ;  /* 0x0000000e020e7211 */ /* 0x004fc600078040ff */
[----:B------:R-:W-:Y:S01]  /*0180*/  IMAD R8, R4, UR10, RZ ;  /* 0x0000000a04087c24 */ /* 0x000fe2000f8e02ff */
[----:B------:R-:W-:Y:S01]  /*0190*/  LEA.HI.X R16, R2, R15, RZ, 0x8, P0 ;  /* 0x0000000f02107211 */ /* 0x000fe200000f44ff */
[C---:B------:R-:W-:Y:S01]  /*01a0*/  IMAD.WIDE.U32 R4, R3.reuse, UR10, R10 ;  /* 0x0000000a03047c25 */ /* 0x040fe2000f8e000a */
[----:B------:R-:W-:Y:S02]  /*01b0*/  LOP3.LUT R15, R12, 0x1, RZ, 0xc0, !PT ;  /* 0x000000010c0f7812 */ /* 0x000fe400078ec0ff */
[----:B------:R-:W-:Y:S01]  /*01c0*/  LEA R24, R10, UR4, 0xc ;  /* 0x000000040a187c11 */ /* 0x000fe2000f8e60ff */
[----:B------:R-:W-:Y:S01]  /*01d0*/  IMAD R31, R3, UR6, R8 ;  /* 0x00000006031f7c24 */ /* 0x000fe2000f8e0208 */
[--C-:B------:R-:W-:Y:S01]  /*01e0*/  SHF.R.U32.HI R8, RZ, 0x1, R12.reuse ;  /* 0x00000001ff087819 */ /* 0x100fe2000001160c */
[----:B------:R-:W-:Y:S01]  /*01f0*/  IMAD.MOV.U32 R10, RZ, RZ, RZ ;  /* 0x000000ffff0a7224 */ /* 0x000fe200078e00ff */
[----:B------:R-:W-:Y:S01]  /*0200*/  SHF.R.U32.HI R3, RZ, 0x2, R12 ;  /* 0x00000002ff037819 */ /* 0x000fe2000001160c */
[----:B------:R-:W-:Y:S01]  /*0210*/  IMAD.IADD R31, R5, 0x1, R31 ;  /* 0x00000001051f7824 */ /* 0x000fe200078e021f */
[C---:B------:R-:W-:Y:S01]  /*0220*/  LEA R13, P0, R15.reuse, R14, 0x7 ;  /* 0x0000000e0f0d7211 */ /* 0x040fe200078038ff */
[----:B------:R-:W-:Y:S01]  /*0230*/  IMAD R11, R15, 0x10, R8 ;  /* 0x000000100f0b7824 */ /* 0x000fe200078e0208 */
[----:B------:R-:W-:Y:S01]  /*0240*/  LEA R12, R12, UR7, 0xa ;  /* 0x000000070c0c7c11 */ /* 0x000fe2000f8e50ff */
[----:B------:R-:W-:Y:S01]  /*0250*/  IMAD.WIDE.U32 R8, R19, UR10, RZ ;  /* 0x0000000a13087c25 */ /* 0x000fe2000f8e00ff */
[----:B------:R-:W-:-:S02]  /*0260*/  LEA.HI.X R15, R15, R16, RZ, 0x7, P0 ;  /* 0x000000100f0f7211 */ /* 0x000fc400000f3cff */
[----:B------:R-:W-:Y:S01]  /*0270*/  LEA R26, R3, UR7, 0xc ;  /* 0x00000007031a7c11 */ /* 0x000fe2000f8e60ff */
[----:B------:R-:W-:Y:S01]  /*0280*/  IMAD R19, R19, UR6, R9 ;  /* 0x0000000613137c24 */ /* 0x000fe2000f8e0209 */
[----:B------:R-:W-:Y:S01]  /*0290*/  LEA R14, R11, UR4, 0x9 ;  /* 0x000000040b0e7c11 */ /* 0x000fe2000f8e48ff */
[C---:B----4-:R-:W-:Y:S01]  /*02a0*/  IMAD R25, R23.reuse, 0x4, R12 ;  /* 0x0000000417197824 */ /* 0x050fe200078e020c */
[----:B------:R-:W-:Y:S02]  /*02b0*/  LEA R16, P1, R8, R13, 0x5 ;  /* 0x0000000d08107211 */ /* 0x000fe400078228ff */
[----:B------:R-:W-:Y:S02]  /*02c0*/  CS2R R12, SRZ ;  /* 0x00000000000c7805 */ /* 0x000fe4000001ff00 */
[----:B------:R-:W-:Y:S01]  /*02d0*/  LEA R17, P0, R4, R6, 0x6 ;  /* 0x0000000604117211 */ /* 0x000fe200078030ff */
[----:B------:R-:W-:Y:S01]  /*02e0*/  USHF.L.U64.HI UR6, UR10, 0x8, UR6 ;  /* 0x000000080a067899 */ /* 0x000fe20008010206 */
[----:B------:R-:W-:-:S02]  /*02f0*/  LEA R26, R23, R26, 0x2 ;  /* 0x0000001a171a7211 */ /* 0x000fc400078e10ff */
[C---:B------:R-:W-:Y:S01]  /*0300*/  LEA R24, R23.reuse, R24, 0x2 ;  /* 0x0000001817187211 */ /* 0x040fe200078e10ff */
[----:B------:R-:W-:Y:S01]  /*0310*/  IMAD R23, R23, 0x4, R14 ;  /* 0x0000000417177824 */ /* 0x000fe200078e020e */
[----:B------:R-:W-:Y:S02]  /*0320*/  LEA.HI.X R19, R8, R15, R19, 0x5, P1 ;  /* 0x0000000f08137211 */ /* 0x000fe400008f2c13 */
[----:B------:R-:W-:Y:S02]  /*0330*/  CS2R R14, SRZ ;  /* 0x00000000000e7805 */ /* 0x000fe4000001ff00 */
[----:B------:R-:W-:Y:S02]  /*0340*/  LEA.HI.X R31, R4, R7, R31, 0x6, P0 ;  /* 0x00000007041f7211 */ /* 0x000fe400000f341f */
[----:B------:R-:W-:Y:S02]  /*0350*/  CS2R R8, SRZ ;  /* 0x0000000000087805 */ /* 0x000fe4000001ff00 */
[----:B------:R-:W-:Y:S01]  /*0360*/  MOV R11, RZ ;  /* 0x000000ff000b7202 */ /* 0x000fe20000000f00 */
[----:B------:R-:W-:Y:S06]  /*0370*/  BRA.U !UP0, `(.L_x_0) ;  /* 0x0000000908c87547 */ /* 0x000fec000b800000 */
[----:B------:R-:W0:Y:S01]  /*0380*/  S2R R4, SR_LANEID ;  /* 0x0000000000047919 */ /* 0x000e220000000000 */
[----:B------:R-:W-:Y:S01]  /*0390*/  MOV R30, R17 ;  /* 0x00000011001e7202 */ /* 0x000fe20000000f00 */
[----:B------:R-:W-:Y:S01]  /*03a0*/  IMAD.MOV.U32 R17, RZ, RZ, R19 ;  /* 0x000000ffff117224 */ /* 0x000fe200078e0013 */
[----:B------:R-:W1:Y:S01]  /*03b0*/  LDCU UR5, c[0x0][0x398] ;  /* 0x00007300ff0577ac */ /* 0x000e620008000800 */
[----:B------:R-:W2:Y:S01]  /*03c0*/  LDCU UR7, c[0x0][0x398] ;  /* 0x00007300ff0777ac */ /* 0x000ea20008000800 */
[----:B0-----:R-:W-:Y:S02]  /*03d0*/  LOP3.LUT R5, R4, 0x3, RZ, 0xc0, !PT ;  /* 0x0000000304057812 */ /* 0x001fe400078ec0ff */
[----:B------:R-:W-:-:S03]  /*03e0*/  SHF.R.U32.HI R4, RZ, 0x2, R4 ;  /* 0x00000002ff047819 */ /* 0x000fc60000011604 */
[C---:B------:R-:W-:Y:S02]  /*03f0*/  VIADD R3, R5.reuse, 0x4 ;  /* 0x0000000405037836 */ /* 0x040fe40000000000 */
[C---:B------:R-:W-:Y:S02]  /*0400*/  VIADD R18, R4.reuse, 0x8 ;  /* 0x0000000804127836 */ /* 0x040fe40000000000 */
[C---:B------:R-:W-:Y:S02]  /*0410*/  IMAD R22, R4.reuse, UR10, R5 ;  /* 0x0000000a04167c24 */ /* 0x040fe4000f8e0205 */
[--C-:B------:R-:W-:Y:S02]  /*0420*/  IMAD R6, R5, UR10, R4.reuse ;  /* 0x0000000a05067c24 */ /* 0x100fe4000f8e0204 */
[----:B------:R-:W-:Y:S02]  /*0430*/  IMAD R20, R4, UR10, R3 ;  /* 0x0000000a04147c24 */ /* 0x000fe4000f8e0203 */
[----:B------:R-:W-:-:S02]  /*0440*/  IMAD R4, R3, UR10, R4 ;  /* 0x0000000a03047c24 */ /* 0x000fc4000f8e0204 */
[C---:B------:R-:W-:Y:S02]  /*0450*/  IMAD R21, R18.reuse, UR10, R5 ;  /* 0x0000000a12157c24 */ /* 0x040fe4000f8e0205 */
[----:B------:R-:W-:Y:S02]  /*0460*/  IMAD R7, R18, UR10, R3 ;  /* 0x0000000a12077c24 */ /* 0x000fe4000f8e0203 */
[--C-:B------:R-:W-:Y:S02]  /*0470*/  IMAD R5, R5, UR10, R18.reuse ;  /* 0x0000000a05057c24 */ /* 0x100fe4000f8e0212 */
[----:B-12---:R-:W-:-:S07]  /*0480*/  IMAD R3, R3, UR10, R18 ;  /* 0x0000000a03037c24 */ /* 0x006fce000f8e0212 */
.L_x_1:
[----:B------:R-:W-:-:S05]  /*0490*/  IADD3 R34, P0, PT, R30, 0x20, RZ ;  /* 0x000000201e227810 */ /* 0x000fca0007f1e0ff */
[----:B------:R-:W-:Y:S02]  /*04a0*/  IMAD.X R35, RZ, RZ, R31, P0 ;  /* 0x000000ffff237224 */ /* 0x000fe400000e061f */
[----:B------:R-:W-:-:S04]  /*04b0*/  IMAD.WIDE R36, R21, 0x4, R34 ;  /* 0x0000000415247825 */ /* 0x000fc800078e0222 */
[--C-:B------:R-:W-:Y:S01]  /*04c0*/  IMAD.WIDE R32, R22, 0x4, R34.reuse ;  /* 0x0000000416207825 */ /* 0x100fe200078e0222 */
[----:B------:R0:W2:Y:S03]  /*04d0*/  LDG.E R28, desc[UR8][R36.64] ;  /* 0x00000008241c7981 */ /* 0x0000a6000c1e1900 */
[C-C-:B------:R-:W-:Y:S02]  /*04e0*/  IMAD.WIDE R18, R20.reuse, 0x4, R34.reuse ;  /* 0x0000000414127825 */ /* 0x140fe400078e0222 */
[----:B------:R-:W3:Y:S02]  /*04f0*/  LDG.E R33, desc[UR8][R32.64] ;  /* 0x0000000820217981 */ /* 0x000ee4000c1e1900 */
[----:B------:R-:W-:Y:S02]  /*0500*/  IMAD.WIDE R34, R7, 0x4, R34 ;  /* 0x0000000407227825 */ /* 0x000fe400078e0222 */
[----:B------:R1:W4:Y:S04]  /*0510*/  LDG.E R27, desc[UR8][R18.64] ;  /* 0x00000008121b7981 */ /* 0x000328000c1e1900 */
[----:B------:R-:W5:Y:S01]  /*0520*/  LDG.E R34, desc[UR8][R34.64] ;  /* 0x0000000822227981 */ /* 0x000f62000c1e1900 */
[----:B0-----:R-:W-:-:S04]  /*0530*/  IMAD.WIDE R36, R20, 0x4, R30 ;  /* 0x0000000414247825 */ /* 0x001fc800078e021e */
[--C-:B-1----:R-:W-:Y:S02]  /*0540*/  IMAD.WIDE R18, R22, 0x4, R30.reuse ;  /* 0x0000000416127825 */ /* 0x102fe400078e021e */
[----:B------:R-:W3:Y:S04]  /*0550*/  LDG.E R36, desc[UR8][R36.64] ;  /* 0x0000000824247981 */ /* 0x000ee8000c1e1900 */
[----:B------:R0:W3:Y:S02]  /*0560*/  LDG.E R35, desc[UR8][R18.64] ;  /* 0x0000000812237981 */ /* 0x0000e4000c1e1900 */
[--C-:B0-----:R-:W-:Y:S02]  /*0570*/  IMAD.WIDE R18, R7, 0x4, R30.reuse ;  /* 0x0000000407127825 */ /* 0x101fe400078e021e */
[----:B--2---:R0:W-:Y:S02]  /*0580*/  STS [R25+0x280], R28 ;  /* 0x0002801c19007388 */ /* 0x0041e40000000800 */
[----:B0-----:R-:W-:-:S05]  /*0590*/  IMAD.WIDE R28, R21, 0x4, R30 ;  /* 0x00000004151c7825 */ /* 0x001fca00078e021e */
[----:B------:R0:W2:Y:S04]  /*05a0*/  LDG.E R32, desc[UR8][R28.64] ;  /* 0x000000081c207981 */ /* 0x0000a8000c1e1900 */
[----:B-----5:R1:W-:Y:S04]  /*05b0*/  STS [R25+0x380], R34 ;  /* 0x0003802219007388 */ /* 0x0203e80000000800 */
[----:B-1----:R1:W5:Y:S01]  /*05c0*/  LDG.E R34, desc[UR8][R18.64] ;  /* 0x0000000812227981 */ /* 0x002362000c1e1900 */
[----:B0-----:R-:W-:Y:S01]  /*05d0*/  MOV R28, R16 ;  /* 0x00000010001c7202 */ /* 0x001fe20000000f00 */
[----:B------:R-:W-:-:S03]  /*05e0*/  IMAD.MOV.U32 R29, RZ, RZ, R17 ;  /* 0x000000ffff1d7224 */ /* 0x000fc600078e0011 */
[----:B------:R-:W-:-:S05]  /*05f0*/  IADD3 R16, P0, PT, R28, 0x40, RZ ;  /* 0x000000401c107810 */ /* 0x000fca0007f1e0ff */
[----:B------:R-:W-:Y:S02]  /*0600*/  IMAD.X R17, RZ, RZ, R29, P0 ;  /* 0x000000ffff117224 */ /* 0x000fe400000e061d */
[--C-:B-1----:R-:W-:Y:S01]  /*0610*/  IMAD.WIDE R18, R6, 0x4, R16.reuse ;  /* 0x0000000406127825 */ /* 0x102fe200078e0210 */
[----:B----4-:R0:W-:Y:S04]  /*0620*/  STS [R25+0x300], R27 ;  /* 0x0003001b19007388 */ /* 0x0101e80000000800 */
[----:B---3--:R-:W-:Y:S04]  /*0630*/  STS [R25+0x200], R33 ;  /* 0x0002002119007388 */ /* 0x008fe80000000800 */
[----:B0-----:R0:W3:Y:S04]  /*0640*/  LDG.E R27, desc[UR8][R18.64] ;  /* 0x00000008121b7981 */ /* 0x0010e8000c1e1900 */
[----:B------:R-:W-:Y:S01]  /*0650*/  STS [R25], R35 ;  /* 0x0000002319007388 */ /* 0x000fe20000000800 */
[----:B0-----:R-:W-:-:S05]  /*0660*/  IMAD.WIDE R18, R5, 0x4, R16 ;  /* 0x0000000405127825 */ /* 0x001fca00078e0210 */
[----:B------:R0:W4:Y:S04]  /*0670*/  LDG.E R37, desc[UR8][R18.64] ;  /* 0x0000000812257981 */ /* 0x000128000c1e1900 */
[----:B------:R-:W-:Y:S01]  /*0680*/  STS [R25+0x100], R36 ;  /* 0x0001002419007388 */ /* 0x000fe20000000800 */
[----:B0-----:R-:W-:-:S03]  /*0690*/  IMAD.WIDE R18, R6, 0x4, R28 ;  /* 0x0000000406127825 */ /* 0x001fc600078e021c */
[----:B--2---:R0:W-:Y:S02]  /*06a0*/  STS [R25+0x80], R32 ;  /* 0x0000802019007388 */ /* 0x0041e40000000800 */
[----:B0-----:R-:W-:-:S04]  /*06b0*/  IMAD.WIDE R32, R4, 0x4, R16 ;  /* 0x0000000404207825 */ /* 0x001fc800078e0210 */
[----:B------:R-:W-:Y:S02]  /*06c0*/  IMAD.WIDE R16, R3, 0x4, R16 ;  /* 0x0000000403107825 */ /* 0x000fe400078e0210 */
[----:B------:R-:W2:Y:S04]  /*06d0*/  LDG.E R33, desc[UR8][R32.64] ;  /* 0x0000000820217981 */ /* 0x000ea8000c1e1900 */
[----:B------:R0:W2:Y:S04]  /*06e0*/  LDG.E R35, desc[UR8][R16.64] ;  /* 0x0000000810237981 */ /* 0x0000a8000c1e1900 */
[----:B------:R1:W2:Y:S01]  /*06f0*/  LDG.E R32, desc[UR8][R18.64] ;  /* 0x0000000812207981 */ /* 0x0002a2000c1e1900 */
[----:B0-----:R-:W-:-:S05]  /*0700*/  IMAD.WIDE R16, R4, 0x4, R28 ;  /* 0x0000000404107825 */ /* 0x001fca00078e021c */
[----:B------:R0:W2:Y:S01]  /*0710*/  LDG.E R36, desc[UR8][R16.64] ;  /* 0x0000000810247981 */ /* 0x0000a2000c1e1900 */
[----:B-1----:R-:W-:-:S03]  /*0720*/  IMAD.WIDE R18, R3, 0x4, R28 ;  /* 0x0000000403127825 */ /* 0x002fc600078e021c */
[----:B-----5:R1:W-:Y:S04]  /*0730*/  STS [R25+0x180], R34 ;  /* 0x0001802219007388 */ /* 0x0203e80000000800 */
[----:B------:R-:W5:Y:S01]  /*0740*/  LDG.E R18, desc[UR8][R18.64] ;  /* 0x0000000812127981 */ /* 0x000f62000c1e1900 */
[----:B0-----:R-:W-:-:S05]  /*0750*/  IMAD.WIDE R16, R5, 0x4, R28 ;  /* 0x0000000405107825 */ /* 0x001fca00078e021c */
[----:B-1----:R-:W5:Y:S04]  /*0760*/  LDG.E R34, desc[UR8][R16.64] ;  /* 0x0000000810227981 */ /* 0x002f68000c1e1900 */
[----:B---3--:R-:W-:Y:S04]  /*0770*/  STS [R23+0x1000], R27 ;  /* 0x0010001b17007388 */ /* 0x008fe80000000800 */
[----:B----4-:R-:W-:Y:S04]  /*0780*/  STS [R23+0x1100], R37 ;  /* 0x0011002517007388 */ /* 0x010fe80000000800 */
[----:B--2---:R-:W-:Y:S04]  /*0790*/  STS [R23+0x1080], R33 ;  /* 0x0010802117007388 */ /* 0x004fe80000000800 */
[----:B------:R-:W-:Y:S04]  /*07a0*/  STS [R23+0x1180], R35 ;  /* 0x0011802317007388 */ /* 0x000fe80000000800 */
[----:B------:R-:W-:Y:S04]  /*07b0*/  STS [R23], R32 ;  /* 0x0000002017007388 */ /* 0x000fe80000000800 */
[----:B------:R-:W-:Y:S04]  /*07c0*/  STS [R23+0x80], R36 ;  /* 0x0000802417007388 */ /* 0x000fe80000000800 */
[----:B-----5:R-:W-:Y:S04]  /*07d0*/  STS [R23+0x180], R18 ;  /* 0x0001801217007388 */ /* 0x020fe80000000800 */
[----:B------:R-:W-:Y:S01]  /*07e0*/  STS [R23+0x100], R34 ;  /* 0x0001002217007388 */ /* 0x000fe20000000800 */
[----:B------:R-:W-:Y:S06]  /*07f0*/  BAR.SYNC.DEFER_BLOCKING 0x0 ;  /* 0x0000000000007b1d */ /* 0x000fec0000010000 */
[----:B------:R-:W-:Y:S04]  /*0800*/  LDS R33, [R24] ;  /* 0x0000000018217984 */ /* 0x000fe80000000800 */
[----:B------:R-:W-:Y:S04]  /*0810*/  LDS R16, [R26] ;  /* 0x000000001a107984 */ /* 0x000fe80000000800 */
[----:B------:R-:W0:Y:S04]  /*0820*/  LDS R17, [R26+0x80] ;  /* 0x000080001a117984 */ /* 0x000e280000000800 */
[----:B------:R-:W1:Y:S04]  /*0830*/  LDS R27, [R24+0x100] ;  /* 0x00010000181b7984 */ /* 0x000e680000000800 */
[----:B------:R-:W-:Y:S04]  /*0840*/  LDS R34, [R24+0x80] ;  /* 0x0000800018227984 */ /* 0x000fe80000000800 */
[----:B------:R-:W-:Y:S04]  /*0850*/  LDS R18, [R26+0x100] ;  /* 0x000100001a127984 */ /* 0x000fe80000000800 */
[----:B------:R-:W2:Y:S04]  /*0860*/  LDS R19, [R26+0x180] ;  /* 0x000180001a137984 */ /* 0x000ea80000000800 */
[----:B------:R-:W3:Y:S01]  /*0870*/  LDS R32, [R24+0x180] ;  /* 0x0001800018207984 */ /* 0x000ee20000000800 */
[C---:B0-----:R-:W-:Y:S03]  /*0880*/  HMMA.1684.F32.TF32 R12, R16.reuse, R33, R12 ;  /* 0x00000021100c723c */ /* 0x041fe6000008500c */
[----:B------:R-:W-:Y:S05]  /*0890*/  LDS R33, [R24+0x200] ;  /* 0x0002000018217984 */ /* 0x000fea0000000800 */
[----:B-1----:R-:W-:Y:S01]  /*08a0*/  HMMA.1684.F32.TF32 R8, R16, R27, R8 ;  /* 0x0000001b1008723c */ /* 0x002fe20000085008 */
[----:B------:R-:W-:Y:S04]  /*08b0*/  LDS R16, [R26+0x200] ;  /* 0x000200001a107984 */ /* 0x000fe80000000800 */
[----:B------:R-:W0:Y:S04]  /*08c0*/  LDS R17, [R26+0x280] ;  /* 0x000280001a117984 */ /* 0x000e280000000800 */
[----:B------:R-:W1:Y:S03]  /*08d0*/  LDS R27, [R24+0x300] ;  /* 0x00030000181b7984 */ /* 0x000e660000000800 */
[C---:B--2---:R-:W-:Y:S01]  /*08e0*/  HMMA.1684.F32.TF32 R12, R18.reuse, R34, R12 ;  /* 0x00000022120c723c */ /* 0x044fe2000008500c */
[----:B------:R-:W-:Y:S07]  /*08f0*/  LDS R34, [R24+0x280] ;  /* 0x0002800018227984 */ /* 0x000fee0000000800 */
[----:B---3--:R-:W-:Y:S01]  /*0900*/  HMMA.1684.F32.TF32 R8, R18, R32, R8 ;  /* 0x000000201208723c */ /* 0x008fe20000085008 */
[----:B------:R-:W-:Y:S04]  /*0910*/  LDS R18, [R26+0x300] ;  /* 0x000300001a127984 */ /* 0x000fe80000000800 */
[----:B------:R-:W2:Y:S04]  /*0920*/  LDS R19, [R26+0x380] ;  /* 0x000380001a137984 */ /* 0x000ea80000000800 */
[----:B------:R-:W3:Y:S03]  /*0930*/  LDS R32, [R24+0x380] ;  /* 0x0003800018207984 */ /* 0x000ee60000000800 */
[C---:B0-----:R-:W-:Y:S01]  /*0940*/  HMMA.1684.F32.TF32 R12, R16.reuse, R33, R12 ;  /* 0x00000021100c723c */ /* 0x041fe2000008500c */
[----:B------:R-:W-:Y:S07]  /*0950*/  LDS R33, [R24+0x400] ;  /* 0x0004000018217984 */ /* 0x000fee0000000800 */
        /* <DEDUP_REMOVED lines=69> */
[----:B------:R-:W3:Y:S01]  /*0db0*/  LDS R32, [R24+0xf80] ;  /* 0x000f800018207984 */ /* 0x000ee20000000800 */
[----:B------:R-:W-:-:S02]  /*0dc0*/  UIADD3 UR5, UPT, UPT, UR5, -0x1, URZ ;  /* 0xffffffff05057890 */ /* 0x000fc4000fffe0ff */
[C---:B0-----:R-:W-:Y:S08]  /*0dd0*/  HMMA.1684.F32.TF32 R12, R16.reuse, R33, R12 ;  /* 0x00000021100c723c */ /* 0x041ff0000008500c */
[----:B-1----:R-:W-:Y:S01]  /*0de0*/  HMMA.1684.F32.TF32 R8, R16, R27, R8 ;  /* 0x0000001b1008723c */ /* 0x002fe20000085008 */
[----:B------:R-:W-:Y:S02]  /*0df0*/  USHF.L.U32 UR4, UR7, 0x6, URZ ;  /* 0x0000000607047899 */ /* 0x000fe400080006ff */
[----:B------:R-:W-:-:S02]  /*0e00*/  UISETP.GT.U32.AND UP0, UPT, UR5, URZ, UPT ;  /* 0x000000ff0500728c */ /* 0x000fc4000bf04070 */
[----:B------:R-:W-:Y:S01]  /*0e10*/  USHF.L.U32 UR4, UR4, 0x8, URZ ;  /* 0x0000000804047899 */ /* 0x000fe200080006ff */
[----:B------:R-:W-:Y:S06]  /*0e20*/  BAR.SYNC.DEFER_BLOCKING 0x0 ;  /* 0x0000000000007b1d */ /* 0x000fec0000010000 */
[----:B--2---:R-:W-:Y:S01]  /*0e30*/  HMMA.1684.F32.TF32 R12, R18, R34, R12 ;  /* 0x00000022120c723c */ /* 0x004fe2000008500c */
[----:B------:R-:W-:-:S07]  /*0e40*/  IADD3 R30, P0, PT, R30, 0x100, RZ ;  /* 0x000001001e1e7810 */ /* 0x000fce0007f1e0ff */
[----:B---3--:R-:W-:Y:S01]  /*0e50*/  HMMA.1684.F32.TF32 R8, R18, R32, R8 ;  /* 0x000000201208723c */ /* 0x008fe20000085008 */
[----:B------:R-:W-:Y:S02]  /*0e60*/  IADD3 R16, P1, PT, R28, UR4, RZ ;  /* 0x000000041c107c10 */ /* 0x000fe4000ff3e0ff */
[----:B------:R-:W-:Y:S02]  /*0e70*/  IADD3.X R31, PT, PT, RZ, R31, RZ, P0, !PT ;  /* 0x0000001fff1f7210 */ /* 0x000fe400007fe4ff */
[----:B------:R-:W-:Y:S01]  /*0e80*/  IADD3.X R17, PT, PT, R29, UR6, RZ, P1, !PT ;  /* 0x000000061d117c10 */ /* 0x000fe20008ffe4ff */
[----:B------:R-:W-:-:S14]  /*0e90*/  BRA.U UP0, `(.L_x_1) ;  /* 0xfffffff5007c7547 */ /* 0x000fdc000b83ffff */
.L_x_0:
[----:B------:R-:W0:Y:S01]  /*0ea0*/  S2R R17, SR_TID.Y ;  /* 0x0000000000117919 */ /* 0x000e220000002200 */
[----:B------:R-:W1:Y:S01]  /*0eb0*/  LDC R4, c[0x0][0x398] ;  /* 0x0000e600ff047b82 */ /* 0x000e620000000800 */
[----:B------:R-:W2:Y:S01]  /*0ec0*/  LDCU.64 UR4, c[0x0][0x390] ;  /* 0x00007200ff0477ac */ /* 0x000ea20008000a00 */
[----:B------:R-:W-:Y:S01]  /*0ed0*/  IMAD R19, R0, UR6, RZ ;  /* 0x0000000600137c24 */ /* 0x000fe2000f8e02ff */
[----:B------:R-:W3:Y:S01]  /*0ee0*/  S2R R16, SR_LANEID ;  /* 0x0000000000107919 */ /* 0x000ee20000000000 */
[----:B-1----:R-:W-:Y:S01]  /*0ef0*/  IMAD.SHL.U32 R20, R4, 0x40, RZ ;  /* 0x0000004004147824 */ /* 0x002fe200078e00ff */
[----:B------:R-:W-:Y:S02]  /*0f00*/  SHF.R.U32.HI R6, RZ, 0x1a, R4 ;  /* 0x0000001aff067819 */ /* 0x000fe40000011604 */
[C---:B0-----:R-:W-:Y:S02]  /*0f10*/  LOP3.LUT R3, R17.reuse, 0xc, RZ, 0xc0, !PT ;  /* 0x0000000c11037812 */ /* 0x041fe400078ec0ff */
[----:B------:R-:W-:-:S02]  /*0f20*/  LOP3.LUT R17, R17, 0x3, RZ, 0xc0, !PT ;  /* 0x0000000311117812 */ /* 0x000fc400078ec0ff */
[----:B---3--:R-:W-:Y:S01]  /*0f30*/  SHF.R.U32.HI R18, RZ, 0x2, R16 ;  /* 0x00000002ff127819 */ /* 0x008fe20000011610 */
[----:B------:R-:W-:-:S04]  /*0f40*/  IMAD.WIDE.U32 R4, R3, R20, RZ ;  /* 0x0000001403047225 */ /* 0x000fc800078e00ff */
[----:B------:R-:W-:Y:S01]  /*0f50*/  IMAD R3, R6, R3, R5 ;  /* 0x0000000306037224 */ /* 0x000fe200078e0205 */
[----:B------:R-:W-:Y:S01]  /*0f60*/  SHF.L.U32 R6, R4, 0x4, RZ ;  /* 0x0000000404067819 */ /* 0x000fe200000006ff */
[----:B------:R-:W-:-:S03]  /*0f70*/  IMAD.SHL.U32 R5, R20, 0x100, RZ ;  /* 0x0000010014057824 */ /* 0x000fc600078e00ff */
[----:B------:R-:W-:Y:S02]  /*0f80*/  SHF.L.U64.HI R7, R4, 0x4, R3 ;  /* 0x0000000404077819 */ /* 0x000fe40000010203 */
[C---:B------:R-:W-:Y:S01]  /*0f90*/  SHF.L.U32 R3, R17.reuse, 0x6, RZ ;  /* 0x0000000611037819 */ /* 0x040fe200000006ff */
[----:B------:R-:W-:Y:S01]  /*0fa0*/  IMAD.WIDE.U32 R4, R0, R5, R6 ;  /* 0x0000000500047225 */ /* 0x000fe200078e0006 */
[----:B------:R-:W-:Y:S02]  /*0fb0*/  SHF.L.U64.HI R7, R17, 0x6, RZ ;  /* 0x0000000611077819 */ /* 0x000fe400000102ff */
[----:B------:R-:W-:Y:S02]  /*0fc0*/  LEA R3, P0, R2, R3, 0x8 ;  /* 0x0000000302037211 */ /* 0x000fe400078040ff */
[----:B------:R-:W-:Y:S02]  /*0fd0*/  LOP3.LUT R6, R16, 0x3, RZ, 0xc0, !PT ;  /* 0x0000000310067812 */ /* 0x000fe400078ec0ff */
[----:B------:R-:W-:-:S02]  /*0fe0*/  SHF.R.U32.HI R17, RZ, 0x1, R20 ;  /* 0x00000001ff117819 */ /* 0x000fc40000011614 */
[----:B------:R-:W-:Y:S01]  /*0ff0*/  LEA.HI.X R2, R2, R7, RZ, 0x8, P0 ;  /* 0x0000000702027211 */ /* 0x000fe200000f44ff */
[----:B------:R-:W-:Y:S01]  /*1000*/  IMAD.MOV.U32 R7, RZ, RZ, RZ ;  /* 0x000000ffff077224 */ /* 0x000fe200078e00ff */
[----:B------:R-:W-:Y:S02]  /*1010*/  IADD3 R5, PT, PT, R5, R19, RZ ;  /* 0x0000001305057210 */ /* 0x000fe40007ffe0ff */
[----:B--2---:R-:W-:Y:S01]  /*1020*/  IADD3 R3, P0, P1, R4, UR4, R3 ;  /* 0x0000000404037c10 */ /* 0x004fe2000f91e003 */
[----:B------:R-:W-:-:S03]  /*1030*/  IMAD.WIDE.U32 R6, R18, R17, R6 ;  /* 0x0000001112067225 */ /* 0x000fc600078e0006 */
[----:B------:R-:W-:Y:S02]  /*1040*/  IADD3.X R5, PT, PT, R5, UR5, R2, P0, P1 ;  /* 0x0000000505057c10 */ /* 0x000fe400087e2402 */
[----:B------:R-:W-:-:S04]  /*1050*/  LEA R2, P0, R6, R3, 0x3 ;  /* 0x0000000306027211 */ /* 0x000fc800078018ff */
[----:B------:R-:W-:-:S03]  /*1060*/  LEA.HI.X R3, R6, R5, R7, 0x3, P0 ;  /* 0x0000000506037211 */ /* 0x000fc600000f1c07 */
[----:B------:R-:W-:Y:S02]  /*1070*/  IMAD.WIDE.U32 R4, R17, 0x40, R2 ;  /* 0x0000004011047825 */ /* 0x000fe400078e0002 */
[----:B------:R-:W-:Y:S04]  /*1080*/  STG.E.64 desc[UR8][R2.64], R12 ;  /* 0x0000000c02007986 */ /* 0x000fe8000c101b08 */
[----:B------:R-:W-:Y:S04]  /*1090*/  STG.E.64 desc[UR8][R4.64], R14 ;  /* 0x0000000e04007986 */ /* 0x000fe8000c101b08 */
[----:B------:R-:W-:Y:S04]  /*10a0*/  STG.E.64 desc[UR8][R2.64+0x20], R8 ;  /* 0x0000200802007986 */ /* 0x000fe8000c101b08 */
[----:B------:R-:W-:Y:S01]  /*10b0*/  STG.E.64 desc[UR8][R4.64+0x20], R10 ;  /* 0x0000200a04007986 */ /* 0x000fe2000c101b08 */
[----:B------:R-:W-:Y:S05]  /*10c0*/  EXIT ;  /* 0x000000000000794d */ /* 0x000fea0003800000 */
.L_x_2:
[----:B------:R-:W-:-:S00]  /*10d0*/  BRA `(.L_x_2) ;  /* 0xfffffffc00fc7947 */ /* 0x000fc0000383ffff */
[----:B------:R-:W-:-:S00]  /*10e0*/  NOP ;  /* 0x0000000000007918 */ /* 0x000fc00000000000 */
        /* <DEDUP_REMOVED lines=9> */
.L_x_3:


//--------------------- .nv.shared.wmmaMatmulV7   --------------------------
	.section	.nv.shared.wmmaMatmulV7,"aw",@nobits
	.sectionflags	@""
	.align	4
.nv.shared.wmmaMatmulV7:
	.zero		33792


//--------------------- .nv.shared.reserved.0     --------------------------
	.section	.nv.shared.reserved.0,"aw",@nobits
	.weak		__nv_reservedSMEM_offset_0_alias
	.size		__nv_reservedSMEM_offset_0_alias, 0, 64
	.other		__nv_reservedSMEM_offset_0_alias,@"STO_CUDA_RESERVED_SHARED STV_DEFAULT"
__nv_reservedSMEM_offset_0_alias:
	.zero		0
	.zero		64


//--------------------- .nv.constant0.wmmaMatmulV7 --------------------------
	.section	.nv.constant0.wmmaMatmulV7,"a",@progbits
	.sectionflags	@""
	.align	4
.nv.constant0.wmmaMatmulV7:
	.zero		924


//--------------------- SYMBOLS --------------------------

	.type		.nv.reservedSmem.offset0,@object
	.size		.nv.reservedSmem.offset0,0x4
	.type		.nv.reservedSmem.cap,@object
	.size		.nv.reservedSmem.cap,0x4
